//
// Generated by NVIDIA NVVM Compiler
//
// Compiler Build ID: CL-36424714
// Cuda compilation tools, release 13.0, V13.0.88
// Based on NVVM 20.0.0
//

.version 9.0
.target sm_100
.address_size 64

	// .globl	_Z9sumReducePiS_
// _ZZ9sumReducePiS_E9sharedMem has been demoted

.visible .entry _Z9sumReducePiS_(
	.param .u64 .ptr .align 1 _Z9sumReducePiS__param_0,
	.param .u64 .ptr .align 1 _Z9sumReducePiS__param_1
)
{
	.reg .pred 	%p<5>;
	.reg .b32 	%r<18>;
	.reg .b64 	%rd<9>;
	// demoted variable
	.shared .align 4 .b8 _ZZ9sumReducePiS_E9sharedMem[4096];
	ld.param.u64 	%rd2, [_Z9sumReducePiS__param_0];
	ld.param.u64 	%rd1, [_Z9sumReducePiS__param_1];
	cvta.to.global.u64 	%rd3, %rd2;
	mov.u32 	%r1, %ctaid.x;
	mov.u32 	%r17, %ntid.x;
	mov.u32 	%r3, %tid.x;
	mad.lo.s32 	%r7, %r1, %r17, %r3;
	mul.wide.s32 	%rd4, %r7, 4;
	add.s64 	%rd5, %rd3, %rd4;
	ld.global.u32 	%r8, [%rd5];
	shl.b32 	%r9, %r3, 2;
	mov.u32 	%r10, _ZZ9sumReducePiS_E9sharedMem;
	add.s32 	%r4, %r10, %r9;
	st.shared.u32 	[%r4], %r8;
	bar.sync 	0;
	setp.lt.u32 	%p1, %r17, 2;
	@%p1 bra 	$L__BB0_4;
$L__BB0_1:
	shr.u32 	%r6, %r17, 1;
	setp.ge.u32 	%p2, %r3, %r6;
	@%p2 bra 	$L__BB0_3;
	shl.b32 	%r11, %r6, 2;
	add.s32 	%r12, %r4, %r11;
	ld.shared.u32 	%r13, [%r12];
	ld.shared.u32 	%r14, [%r4];
	add.s32 	%r15, %r14, %r13;
	st.shared.u32 	[%r4], %r15;
$L__BB0_3:
	bar.sync 	0;
	setp.gt.u32 	%p3, %r17, 3;
	mov.u32 	%r17, %r6;
	@%p3 bra 	$L__BB0_1;
$L__BB0_4:
	setp.ne.s32 	%p4, %r3, 0;
	@%p4 bra 	$L__BB0_6;
	ld.shared.u32 	%r16, [_ZZ9sumReducePiS_E9sharedMem];
	cvta.to.global.u64 	%rd6, %rd1;
	mul.wide.u32 	%rd7, %r1, 4;
	add.s64 	%rd8, %rd6, %rd7;
	st.global.u32 	[%rd8], %r16;
$L__BB0_6:
	ret;

}


// ===== COMPILED SASS (sm_100) =====

	.target	sm_100

	.elftype	@"ET_EXEC"


//--------------------- .note.nv.tkinfo           --------------------------
	.section	.note.nv.tkinfo,"",@"SHT_NOTE"
	.sectionflags	@"SHF_NOTE_NV_TKINFO"
	.tkinfo
        /*0018*/ 	.word	0x00000002
        /*0030*/ 	.string	""
        /*0030*/ 	.string	"ptxas"
        /*0030*/ 	.string	"Cuda compilation tools, release 13.0, V13.0.88"
        /*0030*/ 	.string	"Build cuda_13.0.r13.0/compiler.36424714_0"
        /*0030*/ 	.string	"-arch sm_100 -m 64 "



//--------------------- .note.nv.cuinfo           --------------------------
	.section	.note.nv.cuinfo,"",@"SHT_NOTE"
	.sectionflags	@"SHF_NOTE_NV_CUINFO"
        /*0018*/ 	.short	0x0002
        /*001a*/ 	.short	0x0064
        /*001c*/ 	.short	0x0082
	.zero		2


//--------------------- .nv.info                  --------------------------
	.section	.nv.info,"",@"SHT_CUDA_INFO"
	.align	4


	//----- nvinfo : EIATTR_REGCOUNT
	.align		4
        /*0000*/ 	.byte	0x04, 0x2f
        /*0002*/ 	.short	(.L_1 - .L_0)
	.align		4
.L_0:
        /*0004*/ 	.word	index@(_Z9sumReducePiS_)
        /*0008*/ 	.word	0x0000000b


	//----- nvinfo : EIATTR_FRAME_SIZE
	.align		4
.L_1:
        /*000c*/ 	.byte	0x04, 0x11
        /*000e*/ 	.short	(.L_3 - .L_2)
	.align		4
.L_2:
        /*0010*/ 	.word	index@(_Z9sumReducePiS_)
        /*0014*/ 	.word	0x00000000


	//----- nvinfo : EIATTR_MIN_STACK_SIZE
	.align		4
.L_3:
        /*0018*/ 	.byte	0x04, 0x12
        /*001a*/ 	.short	(.L_5 - .L_4)
	.align		4
.L_4:
        /*001c*/ 	.word	index@(_Z9sumReducePiS_)
        /*0020*/ 	.word	0x00000000
.L_5:


//--------------------- .nv.compat                --------------------------
	.section	.nv.compat,"",@"SHT_CUDA_COMPAT_INFO"
	.align	4
        /*0000*/ 	.byte	0x02, 0x09, 0x00, 0x00, 0x02, 0x02, 0x01, 0x00, 0x02, 0x05, 0x05, 0x00, 0x03, 0x07, 0x01, 0x01
        /*0010*/ 	.byte	0x02, 0x03, 0x00, 0x00, 0x02, 0x06, 0x01, 0x00, 0x04, 0x0b, 0x08, 0x00, 0x09, 0x00, 0x00, 0x00
        /*0020*/ 	.byte	0x00, 0x00, 0x00, 0x00


//--------------------- .nv.info._Z9sumReducePiS_ --------------------------
	.section	.nv.info._Z9sumReducePiS_,"",@"SHT_CUDA_INFO"
	.sectionflags	@""
	.align	4


	//----- nvinfo : EIATTR_CUDA_API_VERSION
	.align		4
        /*0000*/ 	.byte	0x04, 0x37
        /*0002*/ 	.short	(.L_7 - .L_6)
.L_6:
        /*0004*/ 	.word	0x00000082


	//----- nvinfo : EIATTR_KPARAM_INFO
	.align		4
.L_7:
        /*0008*/ 	.byte	0x04, 0x17
        /*000a*/ 	.short	(.L_9 - .L_8)
.L_8:
        /*000c*/ 	.word	0x00000000
        /*0010*/ 	.short	0x0001
        /*0012*/ 	.short	0x0008
        /*0014*/ 	.byte	0x00, 0xf5, 0x21, 0x00


	//----- nvinfo : EIATTR_KPARAM_INFO
	.align		4
.L_9:
        /*0018*/ 	.byte	0x04, 0x17
        /*001a*/ 	.short	(.L_11 - .L_10)
.L_10:
        /*001c*/ 	.word	0x00000000
        /*0020*/ 	.short	0x0000
        /*0022*/ 	.short	0x0000
        /*0024*/ 	.byte	0x00, 0xf5, 0x21, 0x00


	//----- nvinfo : EIATTR_SPARSE_MMA_MASK
	.align		4
.L_11:
        /*0028*/ 	.byte	0x03, 0x50
        /*002a*/ 	.short	0x0000


	//----- nvinfo : EIATTR_MAXREG_COUNT
	.align		4
        /*002c*/ 	.byte	0x03, 0x1b
        /*002e*/ 	.short	0x00ff


	//----- nvinfo : EIATTR_NUM_BARRIERS
	.align		4
        /*0030*/ 	.byte	0x02, 0x4c
        /*0032*/ 	.byte	0x01
	.zero		1


	//----- nvinfo : EIATTR_MERCURY_ISA_VERSION
	.align		4
        /*0034*/ 	.byte	0x03, 0x5f
        /*0036*/ 	.short	0x0101


	//----- nvinfo : EIATTR_VRC_CTA_INIT_COUNT
	.align		4
        /*0038*/ 	.byte	0x02, 0x4a
	.zero		1
	.zero		1


	//----- nvinfo : EIATTR_EXIT_INSTR_OFFSETS
	.align		4
        /*003c*/ 	.byte	0x04, 0x1c
        /*003e*/ 	.short	(.L_13 - .L_12)


	//   ....[0]....
.L_12:
        /*0040*/ 	.word	0x000001e0


	//   ....[1]....
        /*0044*/ 	.word	0x00000260


	//----- nvinfo : EIATTR_CBANK_PARAM_SIZE
	.align		4
.L_13:
        /*0048*/ 	.byte	0x03, 0x19
        /*004a*/ 	.short	0x0010


	//----- nvinfo : EIATTR_PARAM_CBANK
	.align		4
        /*004c*/ 	.byte	0x04, 0x0a
        /*004e*/ 	.short	(.L_15 - .L_14)
	.align		4
.L_14:
        /*0050*/ 	.word	index@(.nv.constant0._Z9sumReducePiS_)
        /*0054*/ 	.short	0x0380
        /*0056*/ 	.short	0x0010


	//----- nvinfo : EIATTR_SW_WAR
	.align		4
.L_15:
        /*0058*/ 	.byte	0x04, 0x36
        /*005a*/ 	.short	(.L_17 - .L_16)
.L_16:
        /*005c*/ 	.word	0x00000008
.L_17:


//--------------------- .nv.callgraph             --------------------------
	.section	.nv.callgraph,"",@"SHT_CUDA_CALLGRAPH"
	.align	4
	.sectionentsize	8
	.align		4
        /*0000*/ 	.word	0x00000000
	.align		4
        /*0004*/ 	.word	0xffffffff
	.align		4
        /*0008*/ 	.word	0x00000000
	.align		4
        /*000c*/ 	.word	0xfffffffe
	.align		4
        /*0010*/ 	.word	0x00000000
	.align		4
        /*0014*/ 	.word	0xfffffffd
	.align		4
        /*0018*/ 	.word	0x00000000
	.align		4
        /*001c*/ 	.word	0xfffffffc


//--------------------- .text._Z9sumReducePiS_    --------------------------
	.section	.text._Z9sumReducePiS_,"ax",@progbits
	.align	128
        .global         _Z9sumReducePiS_
        .type           _Z9sumReducePiS_,@function
        .size           _Z9sumReducePiS_,(.L_x_3 - _Z9sumReducePiS_)
        .other          _Z9sumReducePiS_,@"STO_CUDA_ENTRY STV_DEFAULT"
_Z9sumReducePiS_:
.text._Z9sumReducePiS_:
[----:B------:R-:W-:Y:S01]  /*0000*/  LDC R1, c[0x0][0x37c] ;  /* 0x0000df00ff017b82 */ /* 0x000fe20000000800 */
[----:B------:R-:W0:Y:S07]  /*0010*/  S2R R7, SR_CTAID.X ;  /* 0x0000000000077919 */ /* 0x000e2e0000002500 */
[----:B------:R-:W1:Y:S01]  /*0020*/  LDC.64 R2, c[0x0][0x380] ;  /* 0x0000e000ff027b82 */ /* 0x000e620000000a00 */
[----:B------:R-:W0:Y:S01]  /*0030*/  LDCU UR8, c[0x0][0x360] ;  /* 0x00006c00ff0877ac */ /* 0x000e220008000800 */
[----:B------:R-:W0:Y:S01]  /*0040*/  S2R R6, SR_TID.X ;  /* 0x0000000000067919 */ /* 0x000e220000002100 */
[----:B------:R-:W2:Y:S01]  /*0050*/  LDCU.64 UR6, c[0x0][0x358] ;  /* 0x00006b00ff0677ac */ /* 0x000ea20008000a00 */
[----:B0-----:R-:W-:-:S04]  /*0060*/  IMAD R5, R7, UR8, R6 ;  /* 0x0000000807057c24 */ /* 0x001fc8000f8e0206 */
[----:B-1----:R-:W-:-:S06]  /*0070*/  IMAD.WIDE R2, R5, 0x4, R2 ;  /* 0x0000000405027825 */ /* 0x002fcc00078e0202 */
[----:B--2---:R-:W2:Y:S01]  /*0080*/  LDG.E R2, desc[UR6][R2.64] ;  /* 0x0000000602027981 */ /* 0x004ea2000c1e1900 */
[----:B------:R-:W0:Y:S01]  /*0090*/  S2UR UR5, SR_CgaCtaId ;  /* 0x00000000000579c3 */ /* 0x000e220000008800 */
[----:B------:R-:W-:Y:S01]  /*00a0*/  UMOV UR4, 0x400 ;  /* 0x0000040000047882 */ /* 0x000fe20000000000 */
[----:B------:R-:W-:Y:S01]  /*00b0*/  UISETP.GE.U32.AND UP0, UPT, UR8, 0x2, UPT ;  /* 0x000000020800788c */ /* 0x000fe2000bf06070 */
[----:B------:R-:W-:Y:S01]  /*00c0*/  ISETP.NE.AND P0, PT, R6, RZ, PT ;  /* 0x000000ff0600720c */ /* 0x000fe20003f05270 */
[----:B0-----:R-:W-:-:S06]  /*00d0*/  ULEA UR4, UR5, UR4, 0x18 ;  /* 0x0000000405047291 */ /* 0x001fcc000f8ec0ff */
[----:B------:R-:W-:-:S05]  /*00e0*/  LEA R5, R6, UR4, 0x2 ;  /* 0x0000000406057c11 */ /* 0x000fca000f8e10ff */
[----:B--2---:R0:W-:Y:S01]  /*00f0*/  STS [R5], R2 ;  /* 0x0000000205007388 */ /* 0x0041e20000000800 */
[----:B------:R-:W-:Y:S06]  /*0100*/  BAR.SYNC.DEFER_BLOCKING 0x0 ;  /* 0x0000000000007b1d */ /* 0x000fec0000010000 */
[----:B------:R-:W-:Y:S05]  /*0110*/  BRA.U !UP0, `(.L_x_0) ;  /* 0x0000000108307547 */ /* 0x000fea000b800000 */
[----:B------:R-:W-:-:S07]  /*0120*/  IMAD.U32 R0, RZ, RZ, UR8 ;  /* 0x00000008ff007e24 */ /* 0x000fce000f8e00ff */
.L_x_1:
[----:B------:R-:W-:-:S04]  /*0130*/  SHF.R.U32.HI R8, RZ, 0x1, R0 ;  /* 0x00000001ff087819 */ /* 0x000fc80000011600 */
[----:B------:R-:W-:-:S13]  /*0140*/  ISETP.GE.U32.AND P1, PT, R6, R8, PT ;  /* 0x000000080600720c */ /* 0x000fda0003f26070 */
[----:B0-----:R-:W-:Y:S01]  /*0150*/  @!P1 IMAD R2, R8, 0x4, R5 ;  /* 0x0000000408029824 */ /* 0x001fe200078e0205 */
[----:B------:R-:W-:Y:S05]  /*0160*/  @!P1 LDS R3, [R5] ;  /* 0x0000000005039984 */ /* 0x000fea0000000800 */
[----:B------:R-:W0:Y:S02]  /*0170*/  @!P1 LDS R2, [R2] ;  /* 0x0000000002029984 */ /* 0x000e240000000800 */
[----:B0-----:R-:W-:-:S05]  /*0180*/  @!P1 IADD3 R4, PT, PT, R2, R3, RZ ;  /* 0x0000000302049210 */ /* 0x001fca0007ffe0ff */
[----:B------:R1:W-:Y:S01]  /*0190*/  @!P1 STS [R5], R4 ;  /* 0x0000000405009388 */ /* 0x0003e20000000800 */
[----:B------:R-:W-:Y:S01]  /*01a0*/  BAR.SYNC.DEFER_BLOCKING 0x0 ;  /* 0x0000000000007b1d */ /* 0x000fe20000010000 */
[----:B------:R-:W-:Y:S01]  /*01b0*/  ISETP.GT.U32.AND P1, PT, R0, 0x3, PT ;  /* 0x000000030000780c */ /* 0x000fe20003f24070 */
[----:B------:R-:W-:-:S12]  /*01c0*/  IMAD.MOV.U32 R0, RZ, RZ, R8 ;  /* 0x000000ffff007224 */ /* 0x000fd800078e0008 */
[----:B-1----:R-:W-:Y:S05]  /*01d0*/  @P1 BRA `(.L_x_1) ;  /* 0xfffffffc00d41947 */ /* 0x002fea000383ffff */
.L_x_0:
[----:B------:R-:W-:Y:S05]  /*01e0*/  @P0 EXIT ;  /* 0x000000000000094d */ /* 0x000fea0003800000 */
[----:B------:R-:W1:Y:S01]  /*01f0*/  S2UR UR5, SR_CgaCtaId ;  /* 0x00000000000579c3 */ /* 0x000e620000008800 */
[----:B------:R-:W-:-:S07]  /*0200*/  UMOV UR4, 0x400 ;  /* 0x0000040000047882 */ /* 0x000fce0000000000 */
[----:B0-----:R-:W0:Y:S01]  /*0210*/  LDC.64 R2, c[0x0][0x388] ;  /* 0x0000e200ff027b82 */ /* 0x001e220000000a00 */
[----:B-1----:R-:W-:Y:S01]  /*0220*/  ULEA UR4, UR5, UR4, 0x18 ;  /* 0x0000000405047291 */ /* 0x002fe2000f8ec0ff */
[----:B0-----:R-:W-:-:S08]  /*0230*/  IMAD.WIDE.U32 R2, R7, 0x4, R2 ;  /* 0x0000000407027825 */ /* 0x001fd000078e0002 */
[----:B------:R-:W0:Y:S04]  /*0240*/  LDS R5, [UR4] ;  /* 0x00000004ff057984 */ /* 0x000e280008000800 */
[----:B0-----:R-:W-:Y:S01]  /*0250*/  STG.E desc[UR6][R2.64], R5 ;  /* 0x0000000502007986 */ /* 0x001fe2000c101906 */
[----:B------:R-:W-:Y:S05]  /*0260*/  EXIT ;  /* 0x000000000000794d */ /* 0x000fea0003800000 */
.L_x_2:
[----:B------:R-:W-:-:S00]  /*0270*/  BRA `(.L_x_2) ;  /* 0xfffffffc00fc7947 */ /* 0x000fc0000383ffff */
[----:B------:R-:W-:-:S00]  /*0280*/  NOP ;  /* 0x0000000000007918 */ /* 0x000fc00000000000 */
[----:B------:R-:W-:-:S00]  /*0290*/  NOP ;  /* 0x0000000000007918 */ /* 0x000fc00000000000 */
[----:B------:R-:W-:-:S00]  /*02a0*/  NOP ;  /* 0x0000000000007918 */ /* 0x000fc00000000000 */
[----:B------:R-:W-:-:S00]  /*02b0*/  NOP ;  /* 0x0000000000007918 */ /* 0x000fc00000000000 */
[----:B------:R-:W-:-:S00]  /*02c0*/  NOP ;  /* 0x0000000000007918 */ /* 0x000fc00000000000 */
[----:B------:R-:W-:-:S00]  /*02d0*/  NOP ;  /* 0x0000000000007918 */ /* 0x000fc00000000000 */
[----:B------:R-:W-:-:S00]  /*02e0*/  NOP ;  /* 0x0000000000007918 */ /* 0x000fc00000000000 */
[----:B------:R-:W-:-:S00]  /*02f0*/  NOP ;  /* 0x0000000000007918 */ /* 0x000fc00000000000 */
.L_x_3:


//--------------------- .nv.shared._Z9sumReducePiS_ --------------------------
	.section	.nv.shared._Z9sumReducePiS_,"aw",@nobits
	.sectionflags	@""
	.align	4
.nv.shared._Z9sumReducePiS_:
	.zero		5120


//--------------------- .nv.shared.reserved.0     --------------------------
	.section	.nv.shared.reserved.0,"aw",@nobits
	.weak		__nv_reservedSMEM_offset_0_alias
	.size		__nv_reservedSMEM_offset_0_alias, 0, 64
	.other		__nv_reservedSMEM_offset_0_alias,@"STO_CUDA_RESERVED_SHARED STV_DEFAULT"
__nv_reservedSMEM_offset_0_alias:
	.zero		0
	.zero		64


//--------------------- .nv.constant0._Z9sumReducePiS_ --------------------------
	.section	.nv.constant0._Z9sumReducePiS_,"a",@progbits
	.sectionflags	@""
	.align	4
.nv.constant0._Z9sumReducePiS_:
	.zero		912


//--------------------- SYMBOLS --------------------------

	.type		.nv.reservedSmem.offset0,@object
	.size		.nv.reservedSmem.offset0,0x4
	.type		.nv.reservedSmem.cap,@object
	.size		.nv.reservedSmem.cap,0x4
